//
// Generated by NVIDIA NVVM Compiler
//
// Compiler Build ID: CL-36424714
// Cuda compilation tools, release 13.0, V13.0.88
// Based on NVVM 20.0.0
//

.version 9.0
.target sm_100
.address_size 64

	// .globl	_Z15packet_classifyPiS_iPyS0_S0_S_S_
// _ZZ15packet_classifyPiS_iPyS0_S0_S_S_E7tree1_s has been demoted
// _ZZ15packet_classifyPiS_iPyS0_S0_S_S_E7tree2_s has been demoted
// _ZZ15packet_classifyPiS_iPyS0_S0_S_S_E5bv1_s has been demoted
// _ZZ15packet_classifyPiS_iPyS0_S0_S_S_E5bv2_s has been demoted

.visible .entry _Z15packet_classifyPiS_iPyS0_S0_S_S_(
	.param .u64 .ptr .align 1 _Z15packet_classifyPiS_iPyS0_S0_S_S__param_0,
	.param .u64 .ptr .align 1 _Z15packet_classifyPiS_iPyS0_S0_S_S__param_1,
	.param .u32 _Z15packet_classifyPiS_iPyS0_S0_S_S__param_2,
	.param .u64 .ptr .align 1 _Z15packet_classifyPiS_iPyS0_S0_S_S__param_3,
	.param .u64 .ptr .align 1 _Z15packet_classifyPiS_iPyS0_S0_S_S__param_4,
	.param .u64 .ptr .align 1 _Z15packet_classifyPiS_iPyS0_S0_S_S__param_5,
	.param .u64 .ptr .align 1 _Z15packet_classifyPiS_iPyS0_S0_S_S__param_6,
	.param .u64 .ptr .align 1 _Z15packet_classifyPiS_iPyS0_S0_S_S__param_7
)
{
	.reg .pred 	%p<11>;
	.reg .b32 	%r<76>;
	.reg .b64 	%rd<41>;
	// demoted variable
	.shared .align 4 .b8 _ZZ15packet_classifyPiS_iPyS0_S0_S_S_E7tree1_s[60];
	// demoted variable
	.shared .align 4 .b8 _ZZ15packet_classifyPiS_iPyS0_S0_S_S_E7tree2_s[60];
	// demoted variable
	.shared .align 8 .b8 _ZZ15packet_classifyPiS_iPyS0_S0_S_S_E5bv1_s[120];
	// demoted variable
	.shared .align 8 .b8 _ZZ15packet_classifyPiS_iPyS0_S0_S_S_E5bv2_s[120];
	ld.param.u64 	%rd10, [_Z15packet_classifyPiS_iPyS0_S0_S_S__param_0];
	ld.param.u64 	%rd11, [_Z15packet_classifyPiS_iPyS0_S0_S_S__param_1];
	ld.param.u32 	%r23, [_Z15packet_classifyPiS_iPyS0_S0_S_S__param_2];
	ld.param.u64 	%rd12, [_Z15packet_classifyPiS_iPyS0_S0_S_S__param_3];
	ld.param.u64 	%rd13, [_Z15packet_classifyPiS_iPyS0_S0_S_S__param_4];
	ld.param.u64 	%rd14, [_Z15packet_classifyPiS_iPyS0_S0_S_S__param_5];
	ld.param.u64 	%rd15, [_Z15packet_classifyPiS_iPyS0_S0_S_S__param_6];
	ld.param.u64 	%rd16, [_Z15packet_classifyPiS_iPyS0_S0_S_S__param_7];
	mov.u32 	%r1, %tid.x;
	setp.gt.u32 	%p1, %r1, 14;
	@%p1 bra 	$L__BB0_2;
	cvta.to.global.u64 	%rd17, %rd10;
	cvta.to.global.u64 	%rd18, %rd11;
	cvta.to.global.u64 	%rd19, %rd12;
	cvta.to.global.u64 	%rd20, %rd13;
	mul.wide.u32 	%rd21, %r1, 4;
	add.s64 	%rd22, %rd17, %rd21;
	ld.global.u32 	%r24, [%rd22];
	shl.b32 	%r25, %r1, 2;
	mov.u32 	%r26, _ZZ15packet_classifyPiS_iPyS0_S0_S_S_E7tree1_s;
	add.s32 	%r27, %r26, %r25;
	st.shared.u32 	[%r27], %r24;
	add.s64 	%rd23, %rd18, %rd21;
	ld.global.u32 	%r28, [%rd23];
	mov.u32 	%r29, _ZZ15packet_classifyPiS_iPyS0_S0_S_S_E7tree2_s;
	add.s32 	%r30, %r29, %r25;
	st.shared.u32 	[%r30], %r28;
	mul.wide.u32 	%rd24, %r1, 8;
	add.s64 	%rd25, %rd19, %rd24;
	ld.global.u64 	%rd26, [%rd25];
	shl.b32 	%r31, %r1, 3;
	mov.u32 	%r32, _ZZ15packet_classifyPiS_iPyS0_S0_S_S_E5bv1_s;
	add.s32 	%r33, %r32, %r31;
	st.shared.u64 	[%r33], %rd26;
	add.s64 	%rd27, %rd20, %rd24;
	ld.global.u64 	%rd28, [%rd27];
	mov.u32 	%r34, _ZZ15packet_classifyPiS_iPyS0_S0_S_S_E5bv2_s;
	add.s32 	%r35, %r34, %r31;
	st.shared.u64 	[%r35], %rd28;
$L__BB0_2:
	bar.sync 	0;
	mov.u32 	%r36, %ntid.x;
	mov.u32 	%r37, %ctaid.x;
	mad.lo.s32 	%r2, %r36, %r37, %r1;
	setp.lt.s32 	%p2, %r23, 1;
	@%p2 bra 	$L__BB0_16;
	ld.shared.u32 	%r3, [_ZZ15packet_classifyPiS_iPyS0_S0_S_S_E7tree1_s];
	ld.shared.u32 	%r4, [_ZZ15packet_classifyPiS_iPyS0_S0_S_S_E7tree2_s];
	cvta.to.global.u64 	%rd1, %rd14;
	cvta.to.global.u64 	%rd2, %rd16;
	cvta.to.global.u64 	%rd3, %rd15;
	mul.lo.s32 	%r5, %r23, %r2;
	mov.b32 	%r67, 0;
$L__BB0_4:
	add.s32 	%r7, %r67, %r5;
	setp.gt.u32 	%p3, %r7, 65535;
	@%p3 bra 	$L__BB0_16;
	mul.wide.u32 	%rd30, %r7, 4;
	add.s64 	%rd31, %rd3, %rd30;
	ld.global.u32 	%r8, [%rd31];
	mov.b32 	%r68, 0;
	mov.b64 	%rd39, 0;
	mov.u32 	%r69, %r3;
$L__BB0_6:
	shl.b32 	%r40, %r68, 2;
	mov.u32 	%r41, _ZZ15packet_classifyPiS_iPyS0_S0_S_S_E7tree1_s;
	add.s32 	%r42, %r41, %r40;
	ld.shared.u32 	%r43, [%r42];
	setp.ne.s32 	%p4, %r8, %r43;
	@%p4 bra 	$L__BB0_8;
	shl.b32 	%r50, %r68, 3;
	mov.u32 	%r51, _ZZ15packet_classifyPiS_iPyS0_S0_S_S_E5bv1_s;
	add.s32 	%r52, %r51, %r50;
	ld.shared.u64 	%rd39, [%r52];
	mov.b32 	%r68, 15;
	bra.uni 	$L__BB0_9;
$L__BB0_8:
	shl.b32 	%r44, %r68, 1;
	setp.lt.s32 	%p5, %r8, %r69;
	selp.b32 	%r45, 1, 2, %p5;
	add.s32 	%r68, %r45, %r44;
	shl.b32 	%r46, %r68, 2;
	add.s32 	%r48, %r41, %r46;
	ld.shared.u32 	%r69, [%r48];
$L__BB0_9:
	setp.lt.s32 	%p6, %r68, 15;
	@%p6 bra 	$L__BB0_6;
	add.s64 	%rd33, %rd2, %rd30;
	ld.global.u32 	%r15, [%rd33];
	mov.b32 	%r72, 0;
	mov.u32 	%r73, %r4;
$L__BB0_11:
	shl.b32 	%r54, %r72, 2;
	mov.u32 	%r55, _ZZ15packet_classifyPiS_iPyS0_S0_S_S_E7tree2_s;
	add.s32 	%r56, %r55, %r54;
	ld.shared.u32 	%r57, [%r56];
	setp.ne.s32 	%p7, %r15, %r57;
	@%p7 bra 	$L__BB0_13;
	shl.b32 	%r64, %r72, 3;
	mov.u32 	%r65, _ZZ15packet_classifyPiS_iPyS0_S0_S_S_E5bv2_s;
	add.s32 	%r66, %r65, %r64;
	ld.shared.u64 	%rd34, [%r66];
	and.b64  	%rd39, %rd34, %rd39;
	mov.b32 	%r72, 15;
	bra.uni 	$L__BB0_14;
$L__BB0_13:
	shl.b32 	%r58, %r72, 1;
	setp.lt.s32 	%p8, %r15, %r73;
	selp.b32 	%r59, 1, 2, %p8;
	add.s32 	%r72, %r59, %r58;
	shl.b32 	%r60, %r72, 2;
	add.s32 	%r62, %r55, %r60;
	ld.shared.u32 	%r73, [%r62];
$L__BB0_14:
	setp.lt.s32 	%p9, %r72, 15;
	@%p9 bra 	$L__BB0_11;
	mul.wide.u32 	%rd35, %r7, 8;
	add.s64 	%rd36, %rd1, %rd35;
	st.global.u64 	[%rd36], %rd39;
	add.s32 	%r67, %r67, 1;
	setp.ne.s32 	%p10, %r67, %r23;
	@%p10 bra 	$L__BB0_4;
$L__BB0_16:
	ret;

}


// ===== COMPILED SASS (sm_100) =====

	.target	sm_100

	.elftype	@"ET_EXEC"


//--------------------- .note.nv.tkinfo           --------------------------
	.section	.note.nv.tkinfo,"",@"SHT_NOTE"
	.sectionflags	@"SHF_NOTE_NV_TKINFO"
	.tkinfo
        /*0018*/ 	.word	0x00000002
        /*0030*/ 	.string	""
        /*0030*/ 	.string	"ptxas"
        /*0030*/ 	.string	"Cuda compilation tools, release 13.0, V13.0.88"
        /*0030*/ 	.string	"Build cuda_13.0.r13.0/compiler.36424714_0"
        /*0030*/ 	.string	"-arch sm_100 -m 64 "



//--------------------- .note.nv.cuinfo           --------------------------
	.section	.note.nv.cuinfo,"",@"SHT_NOTE"
	.sectionflags	@"SHF_NOTE_NV_CUINFO"
        /*0018*/ 	.short	0x0002
        /*001a*/ 	.short	0x0064
        /*001c*/ 	.short	0x0082
	.zero		2


//--------------------- .nv.info                  --------------------------
	.section	.nv.info,"",@"SHT_CUDA_INFO"
	.align	4


	//----- nvinfo : EIATTR_REGCOUNT
	.align		4
        /*0000*/ 	.byte	0x04, 0x2f
        /*0002*/ 	.short	(.L_1 - .L_0)
	.align		4
.L_0:
        /*0004*/ 	.word	index@(_Z15packet_classifyPiS_iPyS0_S0_S_S_)
        /*0008*/ 	.word	0x00000013


	//----- nvinfo : EIATTR_FRAME_SIZE
	.align		4
.L_1:
        /*000c*/ 	.byte	0x04, 0x11
        /*000e*/ 	.short	(.L_3 - .L_2)
	.align		4
.L_2:
        /*0010*/ 	.word	index@(_Z15packet_classifyPiS_iPyS0_S0_S_S_)
        /*0014*/ 	.word	0x00000000


	//----- nvinfo : EIATTR_MIN_STACK_SIZE
	.align		4
.L_3:
        /*0018*/ 	.byte	0x04, 0x12
        /*001a*/ 	.short	(.L_5 - .L_4)
	.align		4
.L_4:
        /*001c*/ 	.word	index@(_Z15packet_classifyPiS_iPyS0_S0_S_S_)
        /*0020*/ 	.word	0x00000000
.L_5:


//--------------------- .nv.compat                --------------------------
	.section	.nv.compat,"",@"SHT_CUDA_COMPAT_INFO"
	.align	4
        /*0000*/ 	.byte	0x02, 0x09, 0x00, 0x00, 0x02, 0x02, 0x01, 0x00, 0x02, 0x05, 0x05, 0x00, 0x03, 0x07, 0x01, 0x01
        /*0010*/ 	.byte	0x02, 0x03, 0x00, 0x00, 0x02, 0x06, 0x01, 0x00, 0x04, 0x0b, 0x08, 0x00, 0x09, 0x00, 0x00, 0x00
        /*0020*/ 	.byte	0x00, 0x00, 0x00, 0x00


//--------------------- .nv.info._Z15packet_classifyPiS_iPyS0_S0_S_S_ --------------------------
	.section	.nv.info._Z15packet_classifyPiS_iPyS0_S0_S_S_,"",@"SHT_CUDA_INFO"
	.sectionflags	@""
	.align	4


	//----- nvinfo : EIATTR_CUDA_API_VERSION
	.align		4
        /*0000*/ 	.byte	0x04, 0x37
        /*0002*/ 	.short	(.L_7 - .L_6)
.L_6:
        /*0004*/ 	.word	0x00000082


	//----- nvinfo : EIATTR_KPARAM_INFO
	.align		4
.L_7:
        /*0008*/ 	.byte	0x04, 0x17
        /*000a*/ 	.short	(.L_9 - .L_8)
.L_8:
        /*000c*/ 	.word	0x00000000
        /*0010*/ 	.short	0x0007
        /*0012*/ 	.short	0x0038
        /*0014*/ 	.byte	0x00, 0xf5, 0x21, 0x00


	//----- nvinfo : EIATTR_KPARAM_INFO
	.align		4
.L_9:
        /*0018*/ 	.byte	0x04, 0x17
        /*001a*/ 	.short	(.L_11 - .L_10)
.L_10:
        /*001c*/ 	.word	0x00000000
        /*0020*/ 	.short	0x0006
        /*0022*/ 	.short	0x0030
        /*0024*/ 	.byte	0x00, 0xf5, 0x21, 0x00


	//----- nvinfo : EIATTR_KPARAM_INFO
	.align		4
.L_11:
        /*0028*/ 	.byte	0x04, 0x17
        /*002a*/ 	.short	(.L_13 - .L_12)
.L_12:
        /*002c*/ 	.word	0x00000000
        /*0030*/ 	.short	0x0005
        /*0032*/ 	.short	0x0028
        /*0034*/ 	.byte	0x00, 0xf5, 0x21, 0x00


	//----- nvinfo : EIATTR_KPARAM_INFO
	.align		4
.L_13:
        /*0038*/ 	.byte	0x04, 0x17
        /*003a*/ 	.short	(.L_15 - .L_14)
.L_14:
        /*003c*/ 	.word	0x00000000
        /*0040*/ 	.short	0x0004
        /*0042*/ 	.short	0x0020
        /*0044*/ 	.byte	0x00, 0xf5, 0x21, 0x00


	//----- nvinfo : EIATTR_KPARAM_INFO
	.align		4
.L_15:
        /*0048*/ 	.byte	0x04, 0x17
        /*004a*/ 	.short	(.L_17 - .L_16)
.L_16:
        /*004c*/ 	.word	0x00000000
        /*0050*/ 	.short	0x0003
        /*0052*/ 	.short	0x0018
        /*0054*/ 	.byte	0x00, 0xf5, 0x21, 0x00


	//----- nvinfo : EIATTR_KPARAM_INFO
	.align		4
.L_17:
        /*0058*/ 	.byte	0x04, 0x17
        /*005a*/ 	.short	(.L_19 - .L_18)
.L_18:
        /*005c*/ 	.word	0x00000000
        /*0060*/ 	.short	0x0002
        /*0062*/ 	.short	0x0010
        /*0064*/ 	.byte	0x00, 0xf0, 0x11, 0x00


	//----- nvinfo : EIATTR_KPARAM_INFO
	.align		4
.L_19:
        /*0068*/ 	.byte	0x04, 0x17
        /*006a*/ 	.short	(.L_21 - .L_20)
.L_20:
        /*006c*/ 	.word	0x00000000
        /*0070*/ 	.short	0x0001
        /*0072*/ 	.short	0x0008
        /*0074*/ 	.byte	0x00, 0xf5, 0x21, 0x00


	//----- nvinfo : EIATTR_KPARAM_INFO
	.align		4
.L_21:
        /*0078*/ 	.byte	0x04, 0x17
        /*007a*/ 	.short	(.L_23 - .L_22)
.L_22:
        /*007c*/ 	.word	0x00000000
        /*0080*/ 	.short	0x0000
        /*0082*/ 	.short	0x0000
        /*0084*/ 	.byte	0x00, 0xf5, 0x21, 0x00


	//----- nvinfo : EIATTR_SPARSE_MMA_MASK
	.align		4
.L_23:
        /*0088*/ 	.byte	0x03, 0x50
        /*008a*/ 	.short	0x0000


	//----- nvinfo : EIATTR_MAXREG_COUNT
	.align		4
        /*008c*/ 	.byte	0x03, 0x1b
        /*008e*/ 	.short	0x00ff


	//----- nvinfo : EIATTR_NUM_BARRIERS
	.align		4
        /*0090*/ 	.byte	0x02, 0x4c
        /*0092*/ 	.byte	0x01
	.zero		1


	//----- nvinfo : EIATTR_MERCURY_ISA_VERSION
	.align		4
        /*0094*/ 	.byte	0x03, 0x5f
        /*0096*/ 	.short	0x0101


	//----- nvinfo : EIATTR_VRC_CTA_INIT_COUNT
	.align		4
        /*0098*/ 	.byte	0x02, 0x4a
	.zero		1
	.zero		1


	//----- nvinfo : EIATTR_EXIT_INSTR_OFFSETS
	.align		4
        /*009c*/ 	.byte	0x04, 0x1c
        /*009e*/ 	.short	(.L_25 - .L_24)


	//   ....[0]....
.L_24:
        /*00a0*/ 	.word	0x000002a0


	//   ....[1]....
        /*00a4*/ 	.word	0x00000360


	//   ....[2]....
        /*00a8*/ 	.word	0x000007a0


	//----- nvinfo : EIATTR_CRS_STACK_SIZE
	.align		4
.L_25:
        /*00ac*/ 	.byte	0x04, 0x1e
        /*00ae*/ 	.short	(.L_27 - .L_26)
.L_26:
        /*00b0*/ 	.word	0x00000000


	//----- nvinfo : EIATTR_CBANK_PARAM_SIZE
	.align		4
.L_27:
        /*00b4*/ 	.byte	0x03, 0x19
        /*00b6*/ 	.short	0x0040


	//----- nvinfo : EIATTR_PARAM_CBANK
	.align		4
        /*00b8*/ 	.byte	0x04, 0x0a
        /*00ba*/ 	.short	(.L_29 - .L_28)
	.align		4
.L_28:
        /*00bc*/ 	.word	index@(.nv.constant0._Z15packet_classifyPiS_iPyS0_S0_S_S_)
        /*00c0*/ 	.short	0x0380
        /*00c2*/ 	.short	0x0040


	//----- nvinfo : EIATTR_SW_WAR
	.align		4
.L_29:
        /*00c4*/ 	.byte	0x04, 0x36
        /*00c6*/ 	.short	(.L_31 - .L_30)
.L_30:
        /*00c8*/ 	.word	0x00000008
.L_31:


//--------------------- .nv.callgraph             --------------------------
	.section	.nv.callgraph,"",@"SHT_CUDA_CALLGRAPH"
	.align	4
	.sectionentsize	8
	.align		4
        /*0000*/ 	.word	0x00000000
	.align		4
        /*0004*/ 	.word	0xffffffff
	.align		4
        /*0008*/ 	.word	0x00000000
	.align		4
        /*000c*/ 	.word	0xfffffffe
	.align		4
        /*0010*/ 	.word	0x00000000
	.align		4
        /*0014*/ 	.word	0xfffffffd
	.align		4
        /*0018*/ 	.word	0x00000000
	.align		4
        /*001c*/ 	.word	0xfffffffc


//--------------------- .text._Z15packet_classifyPiS_iPyS0_S0_S_S_ --------------------------
	.section	.text._Z15packet_classifyPiS_iPyS0_S0_S_S_,"ax",@progbits
	.align	128
        .global         _Z15packet_classifyPiS_iPyS0_S0_S_S_
        .type           _Z15packet_classifyPiS_iPyS0_S0_S_S_,@function
        .size           _Z15packet_classifyPiS_iPyS0_S0_S_S_,(.L_x_11 - _Z15packet_classifyPiS_iPyS0_S0_S_S_)
        .other          _Z15packet_classifyPiS_iPyS0_S0_S_S_,@"STO_CUDA_ENTRY STV_DEFAULT"
_Z15packet_classifyPiS_iPyS0_S0_S_S_:
.text._Z15packet_classifyPiS_iPyS0_S0_S_S_:
[----:B------:R-:W-:Y:S01]  /*0000*/  LDC R1, c[0x0][0x37c] ;  /* 0x0000df00ff017b82 */ /* 0x000fe20000000800 */
[----:B------:R-:W0:Y:S07]  /*0010*/  S2R R15, SR_TID.X ;  /* 0x00000000000f7919 */ /* 0x000e2e0000002100 */
[----:B------:R-:W1:Y:S01]  /*0020*/  LDC R10, c[0x0][0x390] ;  /* 0x0000e400ff0a7b82 */ /* 0x000e620000000800 */
[----:B------:R-:W2:Y:S01]  /*0030*/  LDCU.64 UR10, c[0x0][0x358] ;  /* 0x00006b00ff0a77ac */ /* 0x000ea20008000a00 */
[----:B------:R-:W-:Y:S01]  /*0040*/  BSSY.RECONVERGENT B0, `(.L_x_0) ;  /* 0x0000021000007945 */ /* 0x000fe20003800200 */
[----:B------:R-:W3:Y:S01]  /*0050*/  S2R R0, SR_CTAID.X ;  /* 0x0000000000007919 */ /* 0x000ee20000002500 */
[----:B0-----:R-:W-:-:S13]  /*0060*/  ISETP.GT.U32.AND P0, PT, R15, 0xe, PT ;  /* 0x0000000e0f00780c */ /* 0x001fda0003f04070 */
[----:B--23--:R-:W-:Y:S05]  /*0070*/  @P0 BRA `(.L_x_1) ;  /* 0x0000000000740947 */ /* 0x00cfea0003800000 */
[----:B------:R-:W0:Y:S08]  /*0080*/  LDC.64 R2, c[0x0][0x380] ;  /* 0x0000e000ff027b82 */ /* 0x000e300000000a00 */
[----:B------:R-:W2:Y:S08]  /*0090*/  LDC.64 R4, c[0x0][0x388] ;  /* 0x0000e200ff047b82 */ /* 0x000eb00000000a00 */
[----:B------:R-:W3:Y:S08]  /*00a0*/  LDC.64 R6, c[0x0][0x398] ;  /* 0x0000e600ff067b82 */ /* 0x000ef00000000a00 */
[----:B------:R-:W4:Y:S01]  /*00b0*/  LDC.64 R8, c[0x0][0x3a0] ;  /* 0x0000e800ff087b82 */ /* 0x000f220000000a00 */
[----:B0-----:R-:W-:-:S06]  /*00c0*/  IMAD.WIDE.U32 R2, R15, 0x4, R2 ;  /* 0x000000040f027825 */ /* 0x001fcc00078e0002 */
[----:B------:R0:W5:Y:S01]  /*00d0*/  LDG.E R2, desc[UR10][R2.64] ;  /* 0x0000000a02027981 */ /* 0x000162000c1e1900 */
[----:B--2---:R-:W-:-:S06]  /*00e0*/  IMAD.WIDE.U32 R4, R15, 0x4, R4 ;  /* 0x000000040f047825 */ /* 0x004fcc00078e0004 */
[----:B------:R2:W5:Y:S01]  /*00f0*/  LDG.E R4, desc[UR10][R4.64] ;  /* 0x0000000a04047981 */ /* 0x000562000c1e1900 */
[----:B---3--:R-:W-:-:S06]  /*0100*/  IMAD.WIDE.U32 R6, R15, 0x8, R6 ;  /* 0x000000080f067825 */ /* 0x008fcc00078e0006 */
[----:B------:R-:W3:Y:S01]  /*0110*/  LDG.E.64 R6, desc[UR10][R6.64] ;  /* 0x0000000a06067981 */ /* 0x000ee2000c1e1b00 */
[----:B----4-:R-:W-:-:S06]  /*0120*/  IMAD.WIDE.U32 R8, R15, 0x8, R8 ;  /* 0x000000080f087825 */ /* 0x010fcc00078e0008 */
[----:B------:R-:W4:Y:S01]  /*0130*/  LDG.E.64 R8, desc[UR10][R8.64] ;  /* 0x0000000a08087981 */ /* 0x000f22000c1e1b00 */
[----:B------:R-:W1:Y:S01]  /*0140*/  S2UR UR7, SR_CgaCtaId ;  /* 0x00000000000779c3 */ /* 0x000e620000008800 */
[----:B------:R-:W-:Y:S02]  /*0150*/  UMOV UR4, 0x400 ;  /* 0x0000040000047882 */ /* 0x000fe40000000000 */
[----:B------:R-:W-:Y:S02]  /*0160*/  UIADD3 UR5, UPT, UPT, UR4, 0x3c, URZ ;  /* 0x0000003c04057890 */ /* 0x000fe4000fffe0ff */
[----:B------:R-:W-:Y:S02]  /*0170*/  UIADD3 UR6, UPT, UPT, UR4, 0x78, URZ ;  /* 0x0000007804067890 */ /* 0x000fe4000fffe0ff */
[----:B-1----:R-:W-:Y:S02]  /*0180*/  ULEA UR8, UR7, UR4, 0x18 ;  /* 0x0000000407087291 */ /* 0x002fe4000f8ec0ff */
[----:B------:R-:W-:-:S02]  /*0190*/  UIADD3 UR4, UPT, UPT, UR4, 0xf0, URZ ;  /* 0x000000f004047890 */ /* 0x000fc4000fffe0ff */
[----:B------:R-:W-:Y:S02]  /*01a0*/  ULEA UR5, UR7, UR5, 0x18 ;  /* 0x0000000507057291 */ /* 0x000fe4000f8ec0ff */
[----:B------:R-:W-:Y:S02]  /*01b0*/  ULEA UR6, UR7, UR6, 0x18 ;  /* 0x0000000607067291 */ /* 0x000fe4000f8ec0ff */
[----:B------:R-:W-:Y:S01]  /*01c0*/  ULEA UR4, UR7, UR4, 0x18 ;  /* 0x0000000407047291 */ /* 0x000fe2000f8ec0ff */
[C---:B0-----:R-:W-:Y:S02]  /*01d0*/  LEA R3, R15.reuse, UR8, 0x2 ;  /* 0x000000080f037c11 */ /* 0x041fe4000f8e10ff */
[C---:B--2---:R-:W-:Y:S02]  /*01e0*/  LEA R5, R15.reuse, UR5, 0x2 ;  /* 0x000000050f057c11 */ /* 0x044fe4000f8e10ff */
[C---:B------:R-:W-:Y:S02]  /*01f0*/  LEA R11, R15.reuse, UR6, 0x3 ;  /* 0x000000060f0b7c11 */ /* 0x040fe4000f8e18ff */
[----:B------:R-:W-:Y:S01]  /*0200*/  LEA R13, R15, UR4, 0x3 ;  /* 0x000000040f0d7c11 */ /* 0x000fe2000f8e18ff */
[----:B-----5:R0:W-:Y:S04]  /*0210*/  STS [R3], R2 ;  /* 0x0000000203007388 */ /* 0x0201e80000000800 */
[----:B------:R0:W-:Y:S04]  /*0220*/  STS [R5], R4 ;  /* 0x0000000405007388 */ /* 0x0001e80000000800 */
[----:B---3--:R0:W-:Y:S04]  /*0230*/  STS.64 [R11], R6 ;  /* 0x000000060b007388 */ /* 0x0081e80000000a00 */
[----:B----4-:R0:W-:Y:S02]  /*0240*/  STS.64 [R13], R8 ;  /* 0x000000080d007388 */ /* 0x0101e40000000a00 */
.L_x_1:
[----:B------:R-:W-:Y:S05]  /*0250*/  BSYNC.RECONVERGENT B0 ;  /* 0x0000000000007941 */ /* 0x000fea0003800200 */
.L_x_0:
[----:B------:R-:W-:Y:S01]  /*0260*/  BAR.SYNC.DEFER_BLOCKING 0x0 ;  /* 0x0000000000007b1d */ /* 0x000fe20000010000 */
[----:B-1----:R-:W-:-:S05]  /*0270*/  ISETP.GE.AND P0, PT, R10, 0x1, PT ;  /* 0x000000010a00780c */ /* 0x002fca0003f06270 */
[----:B------:R-:W0:Y:S02]  /*0280*/  LDCU UR4, c[0x0][0x360] ;  /* 0x00006c00ff0477ac */ /* 0x000e240008000800 */
[----:B0-----:R-:W-:-:S06]  /*0290*/  IMAD R5, R0, UR4, R15 ;  /* 0x0000000400057c24 */ /* 0x001fcc000f8e020f */
[----:B------:R-:W-:Y:S05]  /*02a0*/  @!P0 EXIT ;  /* 0x000000000000894d */ /* 0x000fea0003800000 */
[----:B------:R-:W0:Y:S01]  /*02b0*/  S2UR UR5, SR_CgaCtaId ;  /* 0x00000000000579c3 */ /* 0x000e220000008800 */
[----:B------:R-:W-:Y:S02]  /*02c0*/  UMOV UR4, 0x400 ;  /* 0x0000040000047882 */ /* 0x000fe40000000000 */
[----:B0-----:R-:W-:-:S09]  /*02d0*/  ULEA UR4, UR5, UR4, 0x18 ;  /* 0x0000000405047291 */ /* 0x001fd2000f8ec0ff */
[----:B------:R-:W0:Y:S04]  /*02e0*/  LDS R4, [UR4] ;  /* 0x00000004ff047984 */ /* 0x000e280008000800 */
[----:B------:R-:W1:Y:S01]  /*02f0*/  LDS R0, [UR4+0x3c] ;  /* 0x00003c04ff007984 */ /* 0x000e620008000800 */
[----:B------:R-:W-:-:S05]  /*0300*/  UMOV UR4, URZ ;  /* 0x000000ff00047c82 */ /* 0x000fca0008000000 */
.L_x_9:
[----:B--2---:R-:W2:Y:S02]  /*0310*/  LDC R2, c[0x0][0x390] ;  /* 0x0000e400ff027b82 */ /* 0x004ea40000000800 */
[----:B--2---:R-:W-:Y:S01]  /*0320*/  IMAD R6, R5, R2, UR4 ;  /* 0x0000000405067e24 */ /* 0x004fe2000f8e0202 */
[----:B------:R-:W-:-:S04]  /*0330*/  UIADD3 UR4, UPT, UPT, UR4, 0x1, URZ ;  /* 0x0000000104047890 */ /* 0x000fc8000fffe0ff */
[----:B------:R-:W-:Y:S02]  /*0340*/  ISETP.GT.U32.AND P1, PT, R6, 0xffff, PT ;  /* 0x0000ffff0600780c */ /* 0x000fe40003f24070 */
[----:B------:R-:W-:-:S11]  /*0350*/  ISETP.NE.AND P0, PT, R2, UR4, PT ;  /* 0x0000000402007c0c */ /* 0x000fd6000bf05270 */
[----:B0-----:R-:W-:Y:S05]  /*0360*/  @P1 EXIT ;  /* 0x000000000000194d */ /* 0x001fea0003800000 */
[----:B------:R-:W2:Y:S02]  /*0370*/  LDC.64 R8, c[0x0][0x3b0] ;  /* 0x0000ec00ff087b82 */ /* 0x000ea40000000a00 */
[----:B--2---:R-:W-:-:S05]  /*0380*/  IMAD.WIDE.U32 R8, R6, 0x4, R8 ;  /* 0x0000000406087825 */ /* 0x004fca00078e0008 */
[----:B------:R2:W5:Y:S01]  /*0390*/  LDG.E R13, desc[UR10][R8.64] ;  /* 0x0000000a080d7981 */ /* 0x000562000c1e1900 */
[----:B------:R-:W-:Y:S01]  /*03a0*/  MOV R12, 0x400 ;  /* 0x00000400000c7802 */ /* 0x000fe20000000f00 */
[----:B------:R-:W-:Y:S01]  /*03b0*/  BSSY.RECONVERGENT B0, `(.L_x_2) ;  /* 0x0000018000007945 */ /* 0x000fe20003800200 */
[----:B------:R-:W-:Y:S01]  /*03c0*/  IMAD.MOV.U32 R7, RZ, RZ, RZ ;  /* 0x000000ffff077224 */ /* 0x000fe200078e00ff */
[----:B------:R-:W3:Y:S01]  /*03d0*/  S2R R11, SR_CgaCtaId ;  /* 0x00000000000b7919 */ /* 0x000ee20000008800 */
[----:B0-----:R-:W-:Y:S01]  /*03e0*/  IMAD.MOV.U32 R10, RZ, RZ, R4 ;  /* 0x000000ffff0a7224 */ /* 0x001fe200078e0004 */
[----:B------:R-:W-:Y:S02]  /*03f0*/  CS2R R2, SRZ ;  /* 0x0000000000027805 */ /* 0x000fe4000001ff00 */
[----:B--23--:R-:W-:-:S07]  /*0400*/  LEA R14, R11, R12, 0x18 ;  /* 0x0000000c0b0e7211 */ /* 0x00cfce00078ec0ff */
.L_x_3:
[----:B------:R-:W-:-:S06]  /*0410*/  IMAD R8, R7, 0x4, R14 ;  /* 0x0000000407087824 */ /* 0x000fcc00078e020e */
[----:B------:R-:W0:Y:S02]  /*0420*/  LDS R8, [R8] ;  /* 0x0000000008087984 */ /* 0x000e240000000800 */
[----:B0----5:R-:W-:-:S04]  /*0430*/  ISETP.NE.AND P1, PT, R13, R8, PT ;  /* 0x000000080d00720c */ /* 0x021fc80003f25270 */
[----:B---3--:R-:W-:-:S09]  /*0440*/  ISETP.GE.AND P2, PT, R13, R10, P1 ;  /* 0x0000000a0d00720c */ /* 0x008fd20000f46270 */
[----:B------:R-:W0:Y:S01]  /*0450*/  @!P1 S2R R16, SR_CgaCtaId ;  /* 0x0000000000109919 */ /* 0x000e220000008800 */
[----:B------:R-:W-:Y:S01]  /*0460*/  @!P1 VIADD R15, R12, 0x78 ;  /* 0x000000780c0f9836 */ /* 0x000fe20000000000 */
[C---:B------:R-:W-:Y:S01]  /*0470*/  @P1 LEA R11, R7.reuse, 0x1, 0x1 ;  /* 0x00000001070b1811 */ /* 0x040fe200078e08ff */
[----:B------:R-:W-:-:S04]  /*0480*/  @P1 IMAD.SHL.U32 R9, R7, 0x2, RZ ;  /* 0x0000000207091824 */ /* 0x000fc800078e00ff */
[----:B------:R-:W-:Y:S01]  /*0490*/  @P2 VIADD R11, R9, 0x2 ;  /* 0x00000002090b2836 */ /* 0x000fe20000000000 */
[----:B0-----:R-:W-:-:S05]  /*04a0*/  @!P1 LEA R16, R16, R15, 0x18 ;  /* 0x0000000f10109211 */ /* 0x001fca00078ec0ff */
[----:B------:R-:W-:Y:S02]  /*04b0*/  @!P1 IMAD R9, R7, 0x8, R16 ;  /* 0x0000000807099824 */ /* 0x000fe400078e0210 */
[----:B------:R-:W-:Y:S02]  /*04c0*/  @!P1 IMAD.MOV.U32 R7, RZ, RZ, 0xf ;  /* 0x0000000fff079424 */ /* 0x000fe400078e00ff */
[----:B------:R-:W-:Y:S01]  /*04d0*/  @P1 IMAD.MOV.U32 R7, RZ, RZ, R11 ;  /* 0x000000ffff071224 */ /* 0x000fe200078e000b */
[----:B--2---:R0:W2:Y:S03]  /*04e0*/  @!P1 LDS.64 R2, [R9] ;  /* 0x0000000009029984 */ /* 0x0040a60000000a00 */
[----:B------:R-:W-:-:S05]  /*04f0*/  @P1 IMAD R8, R7, 0x4, R14 ;  /* 0x0000000407081824 */ /* 0x000fca00078e020e */
[----:B------:R0:W3:Y:S01]  /*0500*/  @P1 LDS R10, [R8] ;  /* 0x00000000080a1984 */ /* 0x0000e20000000800 */
[----:B------:R-:W-:-:S13]  /*0510*/  ISETP.GE.AND P1, PT, R7, 0xf, PT ;  /* 0x0000000f0700780c */ /* 0x000fda0003f26270 */
[----:B0-----:R-:W-:Y:S05]  /*0520*/  @!P1 BRA `(.L_x_3) ;  /* 0xfffffffc00b89947 */ /* 0x001fea000383ffff */
[----:B------:R-:W-:Y:S05]  /*0530*/  BSYNC.RECONVERGENT B0 ;  /* 0x0000000000007941 */ /* 0x000fea0003800200 */
.L_x_2:
[----:B------:R-:W0:Y:S02]  /*0540*/  LDC.64 R8, c[0x0][0x3b8] ;  /* 0x0000ee00ff087b82 */ /* 0x000e240000000a00 */
[----:B0-----:R-:W-:-:S05]  /*0550*/  IMAD.WIDE.U32 R8, R6, 0x4, R8 ;  /* 0x0000000406087825 */ /* 0x001fca00078e0008 */
[----:B------:R0:W5:Y:S01]  /*0560*/  LDG.E R11, desc[UR10][R8.64] ;  /* 0x0000000a080b7981 */ /* 0x000162000c1e1900 */
[----:B------:R-:W4:Y:S01]  /*0570*/  S2UR UR6, SR_CgaCtaId ;  /* 0x00000000000679c3 */ /* 0x000f220000008800 */
[----:B------:R-:W-:Y:S01]  /*0580*/  UMOV UR8, 0x400 ;  /* 0x0000040000087882 */ /* 0x000fe20000000000 */
[----:B------:R-:W-:Y:S01]  /*0590*/  BSSY.RECONVERGENT B0, `(.L_x_4) ;  /* 0x000001c000007945 */ /* 0x000fe20003800200 */
[----:B------:R-:W-:Y:S01]  /*05a0*/  UIADD3 UR5, UPT, UPT, UR8, 0x3c, URZ ;  /* 0x0000003c08057890 */ /* 0x000fe2000fffe0ff */
[----:B------:R-:W-:Y:S02]  /*05b0*/  IMAD.MOV.U32 R7, RZ, RZ, RZ ;  /* 0x000000ffff077224 */ /* 0x000fe400078e00ff */
[----:B-1-3--:R-:W-:Y:S01]  /*05c0*/  IMAD.MOV.U32 R10, RZ, RZ, R0 ;  /* 0x000000ffff0a7224 */ /* 0x00afe200078e0000 */
[----:B0---4-:R-:W-:-:S12]  /*05d0*/  ULEA UR5, UR6, UR5, 0x18 ;  /* 0x0000000506057291 */ /* 0x011fd8000f8ec0ff */
.L_x_8:
[----:B------:R-:W-:Y:S01]  /*05e0*/  LEA R8, R7, UR5, 0x2 ;  /* 0x0000000507087c11 */ /* 0x000fe2000f8e10ff */
[----:B------:R-:W-:Y:S05]  /*05f0*/  BSSY.RECONVERGENT B1, `(.L_x_5) ;  /* 0x0000013000017945 */ /* 0x000fea0003800200 */
[----:B0-----:R-:W0:Y:S02]  /*0600*/  LDS R8, [R8] ;  /* 0x0000000008087984 */ /* 0x001e240000000800 */
[----:B0----5:R-:W-:-:S13]  /*0610*/  ISETP.NE.AND P1, PT, R11, R8, PT ;  /* 0x000000080b00720c */ /* 0x021fda0003f25270 */
[----:B------:R-:W-:Y:S05]  /*0620*/  @P1 BRA `(.L_x_6) ;  /* 0x0000000000241947 */ /* 0x000fea0003800000 */
[----:B------:R-:W0:Y:S01]  /*0630*/  S2UR UR7, SR_CgaCtaId ;  /* 0x00000000000779c3 */ /* 0x000e220000008800 */
[----:B------:R-:W-:-:S04]  /*0640*/  UIADD3 UR6, UPT, UPT, UR8, 0xf0, URZ ;  /* 0x000000f008067890 */ /* 0x000fc8000fffe0ff */
[----:B0-----:R-:W-:-:S06]  /*0650*/  ULEA UR6, UR7, UR6, 0x18 ;  /* 0x0000000607067291 */ /* 0x001fcc000f8ec0ff */
[----:B------:R-:W-:Y:S01]  /*0660*/  LEA R8, R7, UR6, 0x3 ;  /* 0x0000000607087c11 */ /* 0x000fe2000f8e18ff */
[----:B------:R-:W-:-:S05]  /*0670*/  IMAD.MOV.U32 R7, RZ, RZ, 0xf ;  /* 0x0000000fff077424 */ /* 0x000fca00078e00ff */
[----:B------:R-:W2:Y:S02]  /*0680*/  LDS.64 R8, [R8] ;  /* 0x0000000008087984 */ /* 0x000ea40000000a00 */
[----:B--2---:R-:W-:Y:S02]  /*0690*/  LOP3.LUT R2, R8, R2, RZ, 0xc0, !PT ;  /* 0x0000000208027212 */ /* 0x004fe400078ec0ff */
[----:B------:R-:W-:Y:S01]  /*06a0*/  LOP3.LUT R3, R9, R3, RZ, 0xc0, !PT ;  /* 0x0000000309037212 */ /* 0x000fe200078ec0ff */
[----:B------:R-:W-:Y:S06]  /*06b0*/  BRA `(.L_x_7) ;  /* 0x0000000000187947 */ /* 0x000fec0003800000 */
.L_x_6:
[----:B------:R-:W-:Y:S01]  /*06c0*/  ISETP.GE.AND P1, PT, R11, R10, PT ;  /* 0x0000000a0b00720c */ /* 0x000fe20003f26270 */
[C---:B------:R-:W-:Y:S01]  /*06d0*/  IMAD.SHL.U32 R8, R7.reuse, 0x2, RZ ;  /* 0x0000000207087824 */ /* 0x040fe200078e00ff */
[----:B------:R-:W-:-:S11]  /*06e0*/  LEA R7, R7, 0x1, 0x1 ;  /* 0x0000000107077811 */ /* 0x000fd600078e08ff */
[----:B------:R-:W-:-:S05]  /*06f0*/  @P1 VIADD R7, R8, 0x2 ;  /* 0x0000000208071836 */ /* 0x000fca0000000000 */
[----:B------:R-:W-:-:S06]  /*0700*/  LEA R10, R7, UR5, 0x2 ;  /* 0x00000005070a7c11 */ /* 0x000fcc000f8e10ff */
[----:B------:R-:W0:Y:S02]  /*0710*/  LDS R10, [R10] ;  /* 0x000000000a0a7984 */ /* 0x000e240000000800 */
.L_x_7:
[----:B------:R-:W-:Y:S05]  /*0720*/  BSYNC.RECONVERGENT B1 ;  /* 0x0000000000017941 */ /* 0x000fea0003800200 */
.L_x_5:
[----:B------:R-:W-:-:S13]  /*0730*/  ISETP.GE.AND P1, PT, R7, 0xf, PT ;  /* 0x0000000f0700780c */ /* 0x000fda0003f26270 */
[----:B------:R-:W-:Y:S05]  /*0740*/  @!P1 BRA `(.L_x_8) ;  /* 0xfffffffc00a49947 */ /* 0x000fea000383ffff */
[----:B------:R-:W-:Y:S05]  /*0750*/  BSYNC.RECONVERGENT B0 ;  /* 0x0000000000007941 */ /* 0x000fea0003800200 */
.L_x_4:
[----:B------:R-:W1:Y:S02]  /*0760*/  LDC.64 R8, c[0x0][0x3a8] ;  /* 0x0000ea00ff087b82 */ /* 0x000e640000000a00 */
[----:B-1----:R-:W-:-:S05]  /*0770*/  IMAD.WIDE.U32 R6, R6, 0x8, R8 ;  /* 0x0000000806067825 */ /* 0x002fca00078e0008 */
[----:B--2---:R2:W-:Y:S01]  /*0780*/  STG.E.64 desc[UR10][R6.64], R2 ;  /* 0x0000000206007986 */ /* 0x0045e2000c101b0a */
[----:B------:R-:W-:Y:S05]  /*0790*/  @P0 BRA `(.L_x_9) ;  /* 0xfffffff800dc0947 */ /* 0x000fea000383ffff */
[----:B------:R-:W-:Y:S05]  /*07a0*/  EXIT ;  /* 0x000000000000794d */ /* 0x000fea0003800000 */
.L_x_10:
[----:B------:R-:W-:-:S00]  /*07b0*/  BRA `(.L_x_10) ;  /* 0xfffffffc00fc7947 */ /* 0x000fc0000383ffff */
[----:B------:R-:W-:-:S00]  /*07c0*/  NOP ;  /* 0x0000000000007918 */ /* 0x000fc00000000000 */
        /* <DEDUP_REMOVED lines=11> */
.L_x_11:


//--------------------- .nv.shared._Z15packet_classifyPiS_iPyS0_S0_S_S_ --------------------------
	.section	.nv.shared._Z15packet_classifyPiS_iPyS0_S0_S_S_,"aw",@nobits
	.sectionflags	@""
	.align	8
.nv.shared._Z15packet_classifyPiS_iPyS0_S0_S_S_:
	.zero		1384


//--------------------- .nv.shared.reserved.0     --------------------------
	.section	.nv.shared.reserved.0,"aw",@nobits
	.weak		__nv_reservedSMEM_offset_0_alias
	.size		__nv_reservedSMEM_offset_0_alias, 0, 64
	.other		__nv_reservedSMEM_offset_0_alias,@"STO_CUDA_RESERVED_SHARED STV_DEFAULT"
__nv_reservedSMEM_offset_0_alias:
	.zero		0
	.zero		64


//--------------------- .nv.constant0._Z15packet_classifyPiS_iPyS0_S0_S_S_ --------------------------
	.section	.nv.constant0._Z15packet_classifyPiS_iPyS0_S0_S_S_,"a",@progbits
	.sectionflags	@""
	.align	4
.nv.constant0._Z15packet_classifyPiS_iPyS0_S0_S_S_:
	.zero		960


//--------------------- SYMBOLS --------------------------

	.type		.nv.reservedSmem.offset0,@object
	.size		.nv.reservedSmem.offset0,0x4
	.type		.nv.reservedSmem.cap,@object
	.size		.nv.reservedSmem.cap,0x4
